//
// Generated by NVIDIA NVVM Compiler
//
// Compiler Build ID: CL-36424714
// Cuda compilation tools, release 13.0, V13.0.88
// Based on NVVM 20.0.0
//

.version 9.0
.target sm_100
.address_size 64

	// .globl	_Z18showResultOnDevicePfS_S_
.extern .func  (.param .b32 func_retval0) vprintf
(
	.param .b64 vprintf_param_0,
	.param .b64 vprintf_param_1
)
;
.global .align 1 .b8 $str[11] = {100, 95, 65, 32, 105, 115, 32, 37, 103, 10};
.global .align 1 .b8 $str$1[11] = {100, 95, 66, 32, 105, 115, 32, 37, 103, 10};
.global .align 1 .b8 $str$2[11] = {100, 95, 67, 32, 105, 115, 32, 37, 103, 10};

.visible .entry _Z18showResultOnDevicePfS_S_(
	.param .u64 .ptr .align 1 _Z18showResultOnDevicePfS_S__param_0,
	.param .u64 .ptr .align 1 _Z18showResultOnDevicePfS_S__param_1,
	.param .u64 .ptr .align 1 _Z18showResultOnDevicePfS_S__param_2
)
{
	.local .align 8 .b8 	__local_depot0[8];
	.reg .b64 	%SP;
	.reg .b64 	%SPL;
	.reg .b32 	%r<7>;
	.reg .b32 	%f<4>;
	.reg .b64 	%rd<15>;
	.reg .b64 	%fd<4>;

	mov.u64 	%SPL, __local_depot0;
	cvta.local.u64 	%SP, %SPL;
	ld.param.u64 	%rd1, [_Z18showResultOnDevicePfS_S__param_0];
	ld.param.u64 	%rd2, [_Z18showResultOnDevicePfS_S__param_1];
	ld.param.u64 	%rd3, [_Z18showResultOnDevicePfS_S__param_2];
	cvta.to.global.u64 	%rd4, %rd3;
	cvta.to.global.u64 	%rd5, %rd2;
	cvta.to.global.u64 	%rd6, %rd1;
	add.u64 	%rd7, %SP, 0;
	add.u64 	%rd8, %SPL, 0;
	ld.global.f32 	%f1, [%rd6];
	cvt.f64.f32 	%fd1, %f1;
	st.local.f64 	[%rd8], %fd1;
	mov.u64 	%rd9, $str;
	cvta.global.u64 	%rd10, %rd9;
	{ // callseq 0, 0
	.param .b64 param0;
	st.param.b64 	[param0], %rd10;
	.param .b64 param1;
	st.param.b64 	[param1], %rd7;
	.param .b32 retval0;
	call.uni (retval0), 
	vprintf, 
	(
	param0, 
	param1
	);
	ld.param.b32 	%r1, [retval0];
	} // callseq 0
	ld.global.f32 	%f2, [%rd5];
	cvt.f64.f32 	%fd2, %f2;
	st.local.f64 	[%rd8], %fd2;
	mov.u64 	%rd11, $str$1;
	cvta.global.u64 	%rd12, %rd11;
	{ // callseq 1, 0
	.param .b64 param0;
	st.param.b64 	[param0], %rd12;
	.param .b64 param1;
	st.param.b64 	[param1], %rd7;
	.param .b32 retval0;
	call.uni (retval0), 
	vprintf, 
	(
	param0, 
	param1
	);
	ld.param.b32 	%r3, [retval0];
	} // callseq 1
	ld.global.f32 	%f3, [%rd4];
	cvt.f64.f32 	%fd3, %f3;
	st.local.f64 	[%rd8], %fd3;
	mov.u64 	%rd13, $str$2;
	cvta.global.u64 	%rd14, %rd13;
	{ // callseq 2, 0
	.param .b64 param0;
	st.param.b64 	[param0], %rd14;
	.param .b64 param1;
	st.param.b64 	[param1], %rd7;
	.param .b32 retval0;
	call.uni (retval0), 
	vprintf, 
	(
	param0, 
	param1
	);
	ld.param.b32 	%r5, [retval0];
	} // callseq 2
	ret;

}
	// .globl	_Z17sumArraysOnDevicePfS_S_
.visible .entry _Z17sumArraysOnDevicePfS_S_(
	.param .u64 .ptr .align 1 _Z17sumArraysOnDevicePfS_S__param_0,
	.param .u64 .ptr .align 1 _Z17sumArraysOnDevicePfS_S__param_1,
	.param .u64 .ptr .align 1 _Z17sumArraysOnDevicePfS_S__param_2
)
{
	.reg .b32 	%r<2>;
	.reg .b32 	%f<4>;
	.reg .b64 	%rd<11>;

	ld.param.u64 	%rd1, [_Z17sumArraysOnDevicePfS_S__param_0];
	ld.param.u64 	%rd2, [_Z17sumArraysOnDevicePfS_S__param_1];
	ld.param.u64 	%rd3, [_Z17sumArraysOnDevicePfS_S__param_2];
	cvta.to.global.u64 	%rd4, %rd3;
	cvta.to.global.u64 	%rd5, %rd2;
	cvta.to.global.u64 	%rd6, %rd1;
	mov.u32 	%r1, %tid.x;
	mul.wide.u32 	%rd7, %r1, 4;
	add.s64 	%rd8, %rd6, %rd7;
	ld.global.f32 	%f1, [%rd8];
	add.s64 	%rd9, %rd5, %rd7;
	ld.global.f32 	%f2, [%rd9];
	add.f32 	%f3, %f1, %f2;
	add.s64 	%rd10, %rd4, %rd7;
	st.global.f32 	[%rd10], %f3;
	ret;

}


// ===== COMPILED SASS (sm_100) =====

	.target	sm_100

	.elftype	@"ET_EXEC"


//--------------------- .note.nv.tkinfo           --------------------------
	.section	.note.nv.tkinfo,"",@"SHT_NOTE"
	.sectionflags	@"SHF_NOTE_NV_TKINFO"
	.tkinfo
        /*0018*/ 	.word	0x00000002
        /*0030*/ 	.string	""
        /*0030*/ 	.string	"ptxas"
        /*0030*/ 	.string	"Cuda compilation tools, release 13.0, V13.0.88"
        /*0030*/ 	.string	"Build cuda_13.0.r13.0/compiler.36424714_0"
        /*0030*/ 	.string	"-arch sm_100 -m 64 "



//--------------------- .note.nv.cuinfo           --------------------------
	.section	.note.nv.cuinfo,"",@"SHT_NOTE"
	.sectionflags	@"SHF_NOTE_NV_CUINFO"
        /*0018*/ 	.short	0x0002
        /*001a*/ 	.short	0x0064
        /*001c*/ 	.short	0x0082
	.zero		2


//--------------------- .nv.info                  --------------------------
	.section	.nv.info,"",@"SHT_CUDA_INFO"
	.align	4


	//----- nvinfo : EIATTR_REGCOUNT
	.align		4
        /*0000*/ 	.byte	0x04, 0x2f
        /*0002*/ 	.short	(.L_4 - .L_3)
	.align		4
.L_3:
        /*0004*/ 	.word	index@(_Z18showResultOnDevicePfS_S_)
        /*0008*/ 	.word	0x00000018


	//----- nvinfo : EIATTR_FRAME_SIZE
	.align		4
.L_4:
        /*000c*/ 	.byte	0x04, 0x11
        /*000e*/ 	.short	(.L_6 - .L_5)
	.align		4
.L_5:
        /*0010*/ 	.word	index@(_Z18showResultOnDevicePfS_S_)
        /*0014*/ 	.word	0x00000008


	//----- nvinfo : EIATTR_REGCOUNT
	.align		4
.L_6:
        /*0018*/ 	.byte	0x04, 0x2f
        /*001a*/ 	.short	(.L_8 - .L_7)
	.align		4
.L_7:
        /*001c*/ 	.word	index@(_Z17sumArraysOnDevicePfS_S_)
        /*0020*/ 	.word	0x0000000c


	//----- nvinfo : EIATTR_FRAME_SIZE
	.align		4
.L_8:
        /*0024*/ 	.byte	0x04, 0x11
        /*0026*/ 	.short	(.L_10 - .L_9)
	.align		4
.L_9:
        /*0028*/ 	.word	index@(_Z17sumArraysOnDevicePfS_S_)
        /*002c*/ 	.word	0x00000000


	//----- nvinfo : EIATTR_MIN_STACK_SIZE
	.align		4
.L_10:
        /*0030*/ 	.byte	0x04, 0x12
        /*0032*/ 	.short	(.L_12 - .L_11)
	.align		4
.L_11:
        /*0034*/ 	.word	index@(_Z17sumArraysOnDevicePfS_S_)
        /*0038*/ 	.word	0x00000000


	//----- nvinfo : EIATTR_MIN_STACK_SIZE
	.align		4
.L_12:
        /*003c*/ 	.byte	0x04, 0x12
        /*003e*/ 	.short	(.L_14 - .L_13)
	.align		4
.L_13:
        /*0040*/ 	.word	index@(_Z18showResultOnDevicePfS_S_)
        /*0044*/ 	.word	0x00000008
.L_14:


//--------------------- .nv.compat                --------------------------
	.section	.nv.compat,"",@"SHT_CUDA_COMPAT_INFO"
	.align	4
        /*0000*/ 	.byte	0x02, 0x09, 0x00, 0x00, 0x02, 0x02, 0x01, 0x00, 0x02, 0x05, 0x05, 0x00, 0x03, 0x07, 0x01, 0x01
        /*0010*/ 	.byte	0x02, 0x03, 0x00, 0x00, 0x02, 0x06, 0x01, 0x00, 0x04, 0x0b, 0x08, 0x00, 0x09, 0x00, 0x00, 0x00
        /*0020*/ 	.byte	0x00, 0x00, 0x00, 0x00


//--------------------- .nv.info._Z17sumArraysOnDevicePfS_S_ --------------------------
	.section	.nv.info._Z17sumArraysOnDevicePfS_S_,"",@"SHT_CUDA_INFO"
	.sectionflags	@""
	.align	4


	//----- nvinfo : EIATTR_CUDA_API_VERSION
	.align		4
        /*0000*/ 	.byte	0x04, 0x37
        /*0002*/ 	.short	(.L_16 - .L_15)
.L_15:
        /*0004*/ 	.word	0x00000082


	//----- nvinfo : EIATTR_KPARAM_INFO
	.align		4
.L_16:
        /*0008*/ 	.byte	0x04, 0x17
        /*000a*/ 	.short	(.L_18 - .L_17)
.L_17:
        /*000c*/ 	.word	0x00000000
        /*0010*/ 	.short	0x0002
        /*0012*/ 	.short	0x0010
        /*0014*/ 	.byte	0x00, 0xf5, 0x21, 0x00


	//----- nvinfo : EIATTR_KPARAM_INFO
	.align		4
.L_18:
        /*0018*/ 	.byte	0x04, 0x17
        /*001a*/ 	.short	(.L_20 - .L_19)
.L_19:
        /*001c*/ 	.word	0x00000000
        /*0020*/ 	.short	0x0001
        /*0022*/ 	.short	0x0008
        /*0024*/ 	.byte	0x00, 0xf5, 0x21, 0x00


	//----- nvinfo : EIATTR_KPARAM_INFO
	.align		4
.L_20:
        /*0028*/ 	.byte	0x04, 0x17
        /*002a*/ 	.short	(.L_22 - .L_21)
.L_21:
        /*002c*/ 	.word	0x00000000
        /*0030*/ 	.short	0x0000
        /*0032*/ 	.short	0x0000
        /*0034*/ 	.byte	0x00, 0xf5, 0x21, 0x00


	//----- nvinfo : EIATTR_SPARSE_MMA_MASK
	.align		4
.L_22:
        /*0038*/ 	.byte	0x03, 0x50
        /*003a*/ 	.short	0x0000


	//----- nvinfo : EIATTR_MAXREG_COUNT
	.align		4
        /*003c*/ 	.byte	0x03, 0x1b
        /*003e*/ 	.short	0x00ff


	//----- nvinfo : EIATTR_MERCURY_ISA_VERSION
	.align		4
        /*0040*/ 	.byte	0x03, 0x5f
        /*0042*/ 	.short	0x0101


	//----- nvinfo : EIATTR_VRC_CTA_INIT_COUNT
	.align		4
        /*0044*/ 	.byte	0x02, 0x4a
	.zero		1
	.zero		1


	//----- nvinfo : EIATTR_EXIT_INSTR_OFFSETS
	.align		4
        /*0048*/ 	.byte	0x04, 0x1c
        /*004a*/ 	.short	(.L_24 - .L_23)


	//   ....[0]....
.L_23:
        /*004c*/ 	.word	0x000000d0


	//----- nvinfo : EIATTR_CBANK_PARAM_SIZE
	.align		4
.L_24:
        /*0050*/ 	.byte	0x03, 0x19
        /*0052*/ 	.short	0x0018


	//----- nvinfo : EIATTR_PARAM_CBANK
	.align		4
        /*0054*/ 	.byte	0x04, 0x0a
        /*0056*/ 	.short	(.L_26 - .L_25)
	.align		4
.L_25:
        /*0058*/ 	.word	index@(.nv.constant0._Z17sumArraysOnDevicePfS_S_)
        /*005c*/ 	.short	0x0380
        /*005e*/ 	.short	0x0018


	//----- nvinfo : EIATTR_SW_WAR
	.align		4
.L_26:
        /*0060*/ 	.byte	0x04, 0x36
        /*0062*/ 	.short	(.L_28 - .L_27)
.L_27:
        /*0064*/ 	.word	0x00000008
.L_28:


//--------------------- .nv.info._Z18showResultOnDevicePfS_S_ --------------------------
	.section	.nv.info._Z18showResultOnDevicePfS_S_,"",@"SHT_CUDA_INFO"
	.sectionflags	@""
	.align	4


	//----- nvinfo : EIATTR_CUDA_API_VERSION
	.align		4
        /*0000*/ 	.byte	0x04, 0x37
        /*0002*/ 	.short	(.L_30 - .L_29)
.L_29:
        /*0004*/ 	.word	0x00000082


	//----- nvinfo : EIATTR_KPARAM_INFO
	.align		4
.L_30:
        /*0008*/ 	.byte	0x04, 0x17
        /*000a*/ 	.short	(.L_32 - .L_31)
.L_31:
        /*000c*/ 	.word	0x00000000
        /*0010*/ 	.short	0x0002
        /*0012*/ 	.short	0x0010
        /*0014*/ 	.byte	0x00, 0xf5, 0x21, 0x00


	//----- nvinfo : EIATTR_KPARAM_INFO
	.align		4
.L_32:
        /*0018*/ 	.byte	0x04, 0x17
        /*001a*/ 	.short	(.L_34 - .L_33)
.L_33:
        /*001c*/ 	.word	0x00000000
        /*0020*/ 	.short	0x0001
        /*0022*/ 	.short	0x0008
        /*0024*/ 	.byte	0x00, 0xf5, 0x21, 0x00


	//----- nvinfo : EIATTR_KPARAM_INFO
	.align		4
.L_34:
        /*0028*/ 	.byte	0x04, 0x17
        /*002a*/ 	.short	(.L_36 - .L_35)
.L_35:
        /*002c*/ 	.word	0x00000000
        /*0030*/ 	.short	0x0000
        /*0032*/ 	.short	0x0000
        /*0034*/ 	.byte	0x00, 0xf5, 0x21, 0x00


	//----- nvinfo : EIATTR_SPARSE_MMA_MASK
	.align		4
.L_36:
        /*0038*/ 	.byte	0x03, 0x50
        /*003a*/ 	.short	0x0000


	//----- nvinfo : EIATTR_MAXREG_COUNT
	.align		4
        /*003c*/ 	.byte	0x03, 0x1b
        /*003e*/ 	.short	0x00ff


	//----- nvinfo : EIATTR_EXTERNS
	.align		4
        /*0040*/ 	.byte	0x04, 0x0f
        /*0042*/ 	.short	(.L_38 - .L_37)


	//   ....[0]....
	.align		4
.L_37:
        /*0044*/ 	.word	index@(vprintf)


	//----- nvinfo : EIATTR_MERCURY_ISA_VERSION
	.align		4
.L_38:
        /*0048*/ 	.byte	0x03, 0x5f
        /*004a*/ 	.short	0x0101


	//----- nvinfo : EIATTR_VRC_CTA_INIT_COUNT
	.align		4
        /*004c*/ 	.byte	0x02, 0x4a
	.zero		1
	.zero		1


	//----- nvinfo : EIATTR_SYSCALL_OFFSETS
	.align		4
        /*0050*/ 	.byte	0x04, 0x46
        /*0052*/ 	.short	(.L_40 - .L_39)


	//   ....[0]....
.L_39:
        /*0054*/ 	.word	0x00000130


	//   ....[1]....
        /*0058*/ 	.word	0x000001f0


	//   ....[2]....
        /*005c*/ 	.word	0x000002b0


	//----- nvinfo : EIATTR_EXIT_INSTR_OFFSETS
	.align		4
.L_40:
        /*0060*/ 	.byte	0x04, 0x1c
        /*0062*/ 	.short	(.L_42 - .L_41)


	//   ....[0]....
.L_41:
        /*0064*/ 	.word	0x000002c0


	//----- nvinfo : EIATTR_CBANK_PARAM_SIZE
	.align		4
.L_42:
        /*0068*/ 	.byte	0x03, 0x19
        /*006a*/ 	.short	0x0018


	//----- nvinfo : EIATTR_PARAM_CBANK
	.align		4
        /*006c*/ 	.byte	0x04, 0x0a
        /*006e*/ 	.short	(.L_44 - .L_43)
	.align		4
.L_43:
        /*0070*/ 	.word	index@(.nv.constant0._Z18showResultOnDevicePfS_S_)
        /*0074*/ 	.short	0x0380
        /*0076*/ 	.short	0x0018


	//----- nvinfo : EIATTR_SW_WAR
	.align		4
.L_44:
        /*0078*/ 	.byte	0x04, 0x36
        /*007a*/ 	.short	(.L_46 - .L_45)
.L_45:
        /*007c*/ 	.word	0x00000008
.L_46:


//--------------------- .nv.callgraph             --------------------------
	.section	.nv.callgraph,"",@"SHT_CUDA_CALLGRAPH"
	.align	4
	.sectionentsize	8
	.align		4
        /*0000*/ 	.word	0x00000000
	.align		4
        /*0004*/ 	.word	0xffffffff
	.align		4
        /*0008*/ 	.word	index@(_Z18showResultOnDevicePfS_S_)
	.align		4
        /*000c*/ 	.word	index@(vprintf)
	.align		4
        /*0010*/ 	.word	0x00000000
	.align		4
        /*0014*/ 	.word	0xfffffffe
	.align		4
        /*0018*/ 	.word	0x00000000
	.align		4
        /*001c*/ 	.word	0xfffffffd
	.align		4
        /*0020*/ 	.word	0x00000000
	.align		4
        /*0024*/ 	.word	0xfffffffc


//--------------------- .nv.constant4             --------------------------
	.section	.nv.constant4,"a",@progbits
	.align	8
	.align		8
.nv.constant4:
        /*0000*/ 	.dword	$str
	.align		8
        /*0008*/ 	.dword	$str$1
	.align		8
        /*0010*/ 	.dword	$str$2
	.align		8
        /*0018*/ 	.dword	vprintf


//--------------------- .text._Z17sumArraysOnDevicePfS_S_ --------------------------
	.section	.text._Z17sumArraysOnDevicePfS_S_,"ax",@progbits
	.align	128
        .global         _Z17sumArraysOnDevicePfS_S_
        .type           _Z17sumArraysOnDevicePfS_S_,@function
        .size           _Z17sumArraysOnDevicePfS_S_,(.L_x_5 - _Z17sumArraysOnDevicePfS_S_)
        .other          _Z17sumArraysOnDevicePfS_S_,@"STO_CUDA_ENTRY STV_DEFAULT"
_Z17sumArraysOnDevicePfS_S_:
.text._Z17sumArraysOnDevicePfS_S_:
[----:B------:R-:W-:Y:S01]  /*0000*/  LDC R1, c[0x0][0x37c] ;  /* 0x0000df00ff017b82 */ /* 0x000fe20000000800 */
[----:B------:R-:W0:Y:S07]  /*0010*/  S2R R9, SR_TID.X ;  /* 0x0000000000097919 */ /* 0x000e2e0000002100 */
[----:B------:R-:W0:Y:S01]  /*0020*/  LDC.64 R2, c[0x0][0x380] ;  /* 0x0000e000ff027b82 */ /* 0x000e220000000a00 */
[----:B------:R-:W1:Y:S07]  /*0030*/  LDCU.64 UR4, c[0x0][0x358] ;  /* 0x00006b00ff0477ac */ /* 0x000e6e0008000a00 */
[----:B------:R-:W2:Y:S08]  /*0040*/  LDC.64 R4, c[0x0][0x388] ;  /* 0x0000e200ff047b82 */ /* 0x000eb00000000a00 */
[----:B------:R-:W3:Y:S01]  /*0050*/  LDC.64 R6, c[0x0][0x390] ;  /* 0x0000e400ff067b82 */ /* 0x000ee20000000a00 */
[----:B0-----:R-:W-:-:S04]  /*0060*/  IMAD.WIDE.U32 R2, R9, 0x4, R2 ;  /* 0x0000000409027825 */ /* 0x001fc800078e0002 */
[C---:B--2---:R-:W-:Y:S02]  /*0070*/  IMAD.WIDE.U32 R4, R9.reuse, 0x4, R4 ;  /* 0x0000000409047825 */ /* 0x044fe400078e0004 */
[----:B-1----:R-:W2:Y:S04]  /*0080*/  LDG.E R2, desc[UR4][R2.64] ;  /* 0x0000000402027981 */ /* 0x002ea8000c1e1900 */
[----:B------:R-:W2:Y:S01]  /*0090*/  LDG.E R5, desc[UR4][R4.64] ;  /* 0x0000000404057981 */ /* 0x000ea2000c1e1900 */
[----:B---3--:R-:W-:-:S04]  /*00a0*/  IMAD.WIDE.U32 R6, R9, 0x4, R6 ;  /* 0x0000000409067825 */ /* 0x008fc800078e0006 */
[----:B--2---:R-:W-:-:S05]  /*00b0*/  FADD R9, R2, R5 ;  /* 0x0000000502097221 */ /* 0x004fca0000000000 */
[----:B------:R-:W-:Y:S01]  /*00c0*/  STG.E desc[UR4][R6.64], R9 ;  /* 0x0000000906007986 */ /* 0x000fe2000c101904 */
[----:B------:R-:W-:Y:S05]  /*00d0*/  EXIT ;  /* 0x000000000000794d */ /* 0x000fea0003800000 */
.L_x_0:
[----:B------:R-:W-:-:S00]  /*00e0*/  BRA `(.L_x_0) ;  /* 0xfffffffc00fc7947 */ /* 0x000fc0000383ffff */
[----:B------:R-:W-:-:S00]  /*00f0*/  NOP ;  /* 0x0000000000007918 */ /* 0x000fc00000000000 */
        /* <DEDUP_REMOVED lines=8> */
.L_x_5:


//--------------------- .text._Z18showResultOnDevicePfS_S_ --------------------------
	.section	.text._Z18showResultOnDevicePfS_S_,"ax",@progbits
	.align	128
        .global         _Z18showResultOnDevicePfS_S_
        .type           _Z18showResultOnDevicePfS_S_,@function
        .size           _Z18showResultOnDevicePfS_S_,(.L_x_6 - _Z18showResultOnDevicePfS_S_)
        .other          _Z18showResultOnDevicePfS_S_,@"STO_CUDA_ENTRY STV_DEFAULT"
_Z18showResultOnDevicePfS_S_:
.text._Z18showResultOnDevicePfS_S_:
[----:B------:R-:W0:Y:S08]  /*0000*/  LDC R1, c[0x0][0x37c] ;  /* 0x0000df00ff017b82 */ /* 0x000e300000000800 */
[----:B------:R-:W1:Y:S01]  /*0010*/  LDC.64 R6, c[0x0][0x380] ;  /* 0x0000e000ff067b82 */ /* 0x000e620000000a00 */
[----:B------:R-:W1:Y:S01]  /*0020*/  LDCU.64 UR36, c[0x0][0x358] ;  /* 0x00006b00ff2477ac */ /* 0x000e620008000a00 */
[----:B0-----:R-:W-:Y:S01]  /*0030*/  VIADD R1, R1, 0xfffffff8 ;  /* 0xfffffff801017836 */ /* 0x001fe20000000000 */
[----:B------:R-:W0:Y:S01]  /*0040*/  LDCU UR4, c[0x0][0x2f8] ;  /* 0x00005f00ff0477ac */ /* 0x000e220008000800 */
[----:B------:R-:W-:Y:S01]  /*0050*/  MOV R2, 0x18 ;  /* 0x0000001800027802 */ /* 0x000fe20000000f00 */
[----:B------:R-:W2:Y:S01]  /*0060*/  LDCU UR5, c[0x0][0x2fc] ;  /* 0x00005f80ff0577ac */ /* 0x000ea20008000800 */
[----:B------:R-:W3:Y:S01]  /*0070*/  LDCU.64 UR6, c[0x4][URZ] ;  /* 0x01000000ff0677ac */ /* 0x000ee20008000a00 */
[----:B-1----:R1:W4:Y:S01]  /*0080*/  LDG.E R6, desc[UR36][R6.64] ;  /* 0x0000002406067981 */ /* 0x002322000c1e1900 */
[----:B------:R0:W4:Y:S02]  /*0090*/  LDC.64 R10, c[0x4][R2] ;  /* 0x01000000020a7b82 */ /* 0x0001240000000a00 */
[----:B0-----:R-:W-:-:S05]  /*00a0*/  IADD3 R16, P0, PT, R1, UR4, RZ ;  /* 0x0000000401107c10 */ /* 0x001fca000ff1e0ff */
[----:B--2---:R-:W-:Y:S01]  /*00b0*/  IMAD.X R17, RZ, RZ, UR5, P0 ;  /* 0x00000005ff117e24 */ /* 0x004fe200080e06ff */
[----:B---3--:R-:W-:Y:S01]  /*00c0*/  MOV R4, UR6 ;  /* 0x0000000600047c02 */ /* 0x008fe20008000f00 */
[----:B------:R-:W-:-:S03]  /*00d0*/  IMAD.U32 R5, RZ, RZ, UR7 ;  /* 0x00000007ff057e24 */ /* 0x000fc6000f8e00ff */
[----:B-1----:R-:W-:Y:S01]  /*00e0*/  MOV R7, R17 ;  /* 0x0000001100077202 */ /* 0x002fe20000000f00 */
[----:B----4-:R0:W1:Y:S02]  /*00f0*/  F2F.F64.F32 R8, R6 ;  /* 0x0000000600087310 */ /* 0x0100640000201800 */
[----:B0-----:R-:W-:Y:S01]  /*0100*/  IMAD.MOV.U32 R6, RZ, RZ, R16 ;  /* 0x000000ffff067224 */ /* 0x001fe200078e0010 */
[----:B-1----:R0:W-:Y:S06]  /*0110*/  STL.64 [R1], R8 ;  /* 0x0000000801007387 */ /* 0x0021ec0000100a00 */
[----:B------:R-:W-:-:S07]  /*0120*/  LEPC R20, `(.L_x_1) ;  /* 0x000000001014794e */ /* 0x000fce0000000000 */
[----:B0-----:R-:W-:Y:S05]  /*0130*/  CALL.ABS.NOINC R10 ;  /* 0x000000000a007343 */ /* 0x001fea0003c00000 */
.L_x_1:
[----:B------:R-:W0:Y:S01]  /*0140*/  LDC.64 R8, c[0x0][0x388] ;  /* 0x0000e200ff087b82 */ /* 0x000e220000000a00 */
[----:B------:R-:W1:Y:S01]  /*0150*/  LDCU.64 UR4, c[0x4][0x8] ;  /* 0x01000100ff0477ac */ /* 0x000e620008000a00 */
[----:B0-----:R-:W2:Y:S06]  /*0160*/  LDG.E R8, desc[UR36][R8.64] ;  /* 0x0000002408087981 */ /* 0x001eac000c1e1900 */
[----:B------:R0:W3:Y:S01]  /*0170*/  LDC.64 R12, c[0x4][R2] ;  /* 0x01000000020c7b82 */ /* 0x0000e20000000a00 */
[----:B-1----:R-:W-:Y:S01]  /*0180*/  IMAD.U32 R4, RZ, RZ, UR4 ;  /* 0x00000004ff047e24 */ /* 0x002fe2000f8e00ff */
[----:B------:R-:W-:Y:S01]  /*0190*/  MOV R5, UR5 ;  /* 0x0000000500057c02 */ /* 0x000fe20008000f00 */
[----:B------:R-:W-:Y:S01]  /*01a0*/  IMAD.MOV.U32 R6, RZ, RZ, R16 ;  /* 0x000000ffff067224 */ /* 0x000fe200078e0010 */
[----:B------:R-:W-:Y:S01]  /*01b0*/  MOV R7, R17 ;  /* 0x0000001100077202 */ /* 0x000fe20000000f00 */
[----:B--2---:R-:W1:Y:S02]  /*01c0*/  F2F.F64.F32 R10, R8 ;  /* 0x00000008000a7310 */ /* 0x004e640000201800 */
[----:B-1-3--:R0:W-:Y:S04]  /*01d0*/  STL.64 [R1], R10 ;  /* 0x0000000a01007387 */ /* 0x00a1e80000100a00 */
[----:B------:R-:W-:-:S07]  /*01e0*/  LEPC R20, `(.L_x_2) ;  /* 0x000000001014794e */ /* 0x000fce0000000000 */
[----:B0-----:R-:W-:Y:S05]  /*01f0*/  CALL.ABS.NOINC R12 ;  /* 0x000000000c007343 */ /* 0x001fea0003c00000 */
.L_x_2:
[----:B------:R-:W0:Y:S01]  /*0200*/  LDC.64 R8, c[0x0][0x390] ;  /* 0x0000e400ff087b82 */ /* 0x000e220000000a00 */
[----:B------:R-:W1:Y:S01]  /*0210*/  LDCU.64 UR4, c[0x4][0x10] ;  /* 0x01000200ff0477ac */ /* 0x000e620008000a00 */
[----:B0-----:R-:W2:Y:S06]  /*0220*/  LDG.E R8, desc[UR36][R8.64] ;  /* 0x0000002408087981 */ /* 0x001eac000c1e1900 */
[----:B------:R-:W0:Y:S01]  /*0230*/  LDC.64 R2, c[0x4][R2] ;  /* 0x0100000002027b82 */ /* 0x000e220000000a00 */
[----:B-1----:R-:W-:Y:S01]  /*0240*/  IMAD.U32 R4, RZ, RZ, UR4 ;  /* 0x00000004ff047e24 */ /* 0x002fe2000f8e00ff */
[----:B------:R-:W-:Y:S01]  /*0250*/  MOV R5, UR5 ;  /* 0x0000000500057c02 */ /* 0x000fe20008000f00 */
[----:B------:R-:W-:Y:S01]  /*0260*/  IMAD.MOV.U32 R6, RZ, RZ, R16 ;  /* 0x000000ffff067224 */ /* 0x000fe200078e0010 */
[----:B------:R-:W-:Y:S01]  /*0270*/  MOV R7, R17 ;  /* 0x0000001100077202 */ /* 0x000fe20000000f00 */
[----:B--2---:R-:W1:Y:S02]  /*0280*/  F2F.F64.F32 R10, R8 ;  /* 0x00000008000a7310 */ /* 0x004e640000201800 */
[----:B01----:R1:W-:Y:S04]  /*0290*/  STL.64 [R1], R10 ;  /* 0x0000000a01007387 */ /* 0x0033e80000100a00 */
[----:B------:R-:W-:-:S07]  /*02a0*/  LEPC R20, `(.L_x_3) ;  /* 0x000000001014794e */ /* 0x000fce0000000000 */
[----:B-1----:R-:W-:Y:S05]  /*02b0*/  CALL.ABS.NOINC R2 ;  /* 0x0000000002007343 */ /* 0x002fea0003c00000 */
.L_x_3:
[----:B------:R-:W-:Y:S05]  /*02c0*/  EXIT ;  /* 0x000000000000794d */ /* 0x000fea0003800000 */
.L_x_4:
        /* <DEDUP_REMOVED lines=11> */
.L_x_6:


//--------------------- .nv.global.init           --------------------------
	.section	.nv.global.init,"aw",@progbits
.nv.global.init:
	.type		$str$2,@object
	.size		$str$2,($str - $str$2)
$str$2:
        /*0000*/ 	.byte	0x64, 0x5f, 0x43, 0x20, 0x69, 0x73, 0x20, 0x25, 0x67, 0x0a, 0x00
	.type		$str,@object
	.size		$str,($str$1 - $str)
$str:
        /*000b*/ 	.byte	0x64, 0x5f, 0x41, 0x20, 0x69, 0x73, 0x20, 0x25, 0x67, 0x0a, 0x00
	.type		$str$1,@object
	.size		$str$1,(.L_1 - $str$1)
$str$1:
        /*0016*/ 	.byte	0x64, 0x5f, 0x42, 0x20, 0x69, 0x73, 0x20, 0x25, 0x67, 0x0a, 0x00
.L_1:


//--------------------- .nv.shared.reserved.0     --------------------------
	.section	.nv.shared.reserved.0,"aw",@nobits
	.weak		__nv_reservedSMEM_offset_0_alias
	.size		__nv_reservedSMEM_offset_0_alias, 0, 64
	.other		__nv_reservedSMEM_offset_0_alias,@"STO_CUDA_RESERVED_SHARED STV_DEFAULT"
__nv_reservedSMEM_offset_0_alias:
	.zero		0
	.zero		64


//--------------------- .nv.constant0._Z17sumArraysOnDevicePfS_S_ --------------------------
	.section	.nv.constant0._Z17sumArraysOnDevicePfS_S_,"a",@progbits
	.sectionflags	@""
	.align	4
.nv.constant0._Z17sumArraysOnDevicePfS_S_:
	.zero		920


//--------------------- .nv.constant0._Z18showResultOnDevicePfS_S_ --------------------------
	.section	.nv.constant0._Z18showResultOnDevicePfS_S_,"a",@progbits
	.sectionflags	@""
	.align	4
.nv.constant0._Z18showResultOnDevicePfS_S_:
	.zero		920


//--------------------- SYMBOLS --------------------------

	.type		.nv.reservedSmem.offset0,@object
	.size		.nv.reservedSmem.offset0,0x4
	.type		vprintf,@function
